//
// Generated by NVIDIA NVVM Compiler
//
// Compiler Build ID: CL-36424714
// Cuda compilation tools, release 13.0, V13.0.88
// Based on NVVM 20.0.0
//

.version 9.0
.target sm_100
.address_size 64

	// .globl	_Z37backwardRecurrentEmitAtLastStepKernelv

.visible .entry _Z37backwardRecurrentEmitAtLastStepKernelv()
{


	ret;

}


// ===== COMPILED SASS (sm_100) =====

	.target	sm_100

	.elftype	@"ET_EXEC"


//--------------------- .note.nv.tkinfo           --------------------------
	.section	.note.nv.tkinfo,"",@"SHT_NOTE"
	.sectionflags	@"SHF_NOTE_NV_TKINFO"
	.tkinfo
        /*0018*/ 	.word	0x00000002
        /*0030*/ 	.string	""
        /*0030*/ 	.string	"ptxas"
        /*0030*/ 	.string	"Cuda compilation tools, release 13.0, V13.0.88"
        /*0030*/ 	.string	"Build cuda_13.0.r13.0/compiler.36424714_0"
        /*0030*/ 	.string	"-arch sm_100 -m 64 "



//--------------------- .note.nv.cuinfo           --------------------------
	.section	.note.nv.cuinfo,"",@"SHT_NOTE"
	.sectionflags	@"SHF_NOTE_NV_CUINFO"
        /*0018*/ 	.short	0x0002
        /*001a*/ 	.short	0x0064
        /*001c*/ 	.short	0x0082
	.zero		2


//--------------------- .nv.info                  --------------------------
	.section	.nv.info,"",@"SHT_CUDA_INFO"
	.align	4


	//----- nvinfo : EIATTR_REGCOUNT
	.align		4
        /*0000*/ 	.byte	0x04, 0x2f
        /*0002*/ 	.short	(.L_1 - .L_0)
	.align		4
.L_0:
        /*0004*/ 	.word	index@(_Z37backwardRecurrentEmitAtLastStepKernelv)
        /*0008*/ 	.word	0x00000004


	//----- nvinfo : EIATTR_FRAME_SIZE
	.align		4
.L_1:
        /*000c*/ 	.byte	0x04, 0x11
        /*000e*/ 	.short	(.L_3 - .L_2)
	.align		4
.L_2:
        /*0010*/ 	.word	index@(_Z37backwardRecurrentEmitAtLastStepKernelv)
        /*0014*/ 	.word	0x00000000


	//----- nvinfo : EIATTR_MIN_STACK_SIZE
	.align		4
.L_3:
        /*0018*/ 	.byte	0x04, 0x12
        /*001a*/ 	.short	(.L_5 - .L_4)
	.align		4
.L_4:
        /*001c*/ 	.word	index@(_Z37backwardRecurrentEmitAtLastStepKernelv)
        /*0020*/ 	.word	0x00000000
.L_5:


//--------------------- .nv.compat                --------------------------
	.section	.nv.compat,"",@"SHT_CUDA_COMPAT_INFO"
	.align	4
        /*0000*/ 	.byte	0x02, 0x09, 0x00, 0x00, 0x02, 0x02, 0x01, 0x00, 0x02, 0x05, 0x05, 0x00, 0x03, 0x07, 0x01, 0x01
        /*0010*/ 	.byte	0x02, 0x03, 0x00, 0x00, 0x02, 0x06, 0x01, 0x00, 0x04, 0x0b, 0x08, 0x00, 0x09, 0x00, 0x00, 0x00
        /*0020*/ 	.byte	0x00, 0x00, 0x00, 0x00


//--------------------- .nv.info._Z37backwardRecurrentEmitAtLastStepKernelv --------------------------
	.section	.nv.info._Z37backwardRecurrentEmitAtLastStepKernelv,"",@"SHT_CUDA_INFO"
	.sectionflags	@""
	.align	4


	//----- nvinfo : EIATTR_CUDA_API_VERSION
	.align		4
        /*0000*/ 	.byte	0x04, 0x37
        /*0002*/ 	.short	(.L_7 - .L_6)
.L_6:
        /*0004*/ 	.word	0x00000082


	//----- nvinfo : EIATTR_SPARSE_MMA_MASK
	.align		4
.L_7:
        /*0008*/ 	.byte	0x03, 0x50
        /*000a*/ 	.short	0x0000


	//----- nvinfo : EIATTR_MAXREG_COUNT
	.align		4
        /*000c*/ 	.byte	0x03, 0x1b
        /*000e*/ 	.short	0x00ff


	//----- nvinfo : EIATTR_MERCURY_ISA_VERSION
	.align		4
        /*0010*/ 	.byte	0x03, 0x5f
        /*0012*/ 	.short	0x0101


	//----- nvinfo : EIATTR_VRC_CTA_INIT_COUNT
	.align		4
        /*0014*/ 	.byte	0x02, 0x4a
	.zero		1
	.zero		1


	//----- nvinfo : EIATTR_EXIT_INSTR_OFFSETS
	.align		4
        /*0018*/ 	.byte	0x04, 0x1c
        /*001a*/ 	.short	(.L_9 - .L_8)


	//   ....[0]....
.L_8:
        /*001c*/ 	.word	0x00000010


	//----- nvinfo : EIATTR_SW_WAR
	.align		4
.L_9:
        /*0020*/ 	.byte	0x04, 0x36
        /*0022*/ 	.short	(.L_11 - .L_10)
.L_10:
        /*0024*/ 	.word	0x00000008
.L_11:


//--------------------- .nv.callgraph             --------------------------
	.section	.nv.callgraph,"",@"SHT_CUDA_CALLGRAPH"
	.align	4
	.sectionentsize	8
	.align		4
        /*0000*/ 	.word	0x00000000
	.align		4
        /*0004*/ 	.word	0xffffffff
	.align		4
        /*0008*/ 	.word	0x00000000
	.align		4
        /*000c*/ 	.word	0xfffffffe
	.align		4
        /*0010*/ 	.word	0x00000000
	.align		4
        /*0014*/ 	.word	0xfffffffd
	.align		4
        /*0018*/ 	.word	0x00000000
	.align		4
        /*001c*/ 	.word	0xfffffffc


//--------------------- .text._Z37backwardRecurrentEmitAtLastStepKernelv --------------------------
	.section	.text._Z37backwardRecurrentEmitAtLastStepKernelv,"ax",@progbits
	.align	128
        .global         _Z37backwardRecurrentEmitAtLastStepKernelv
        .type           _Z37backwardRecurrentEmitAtLastStepKernelv,@function
        .size           _Z37backwardRecurrentEmitAtLastStepKernelv,(.L_x_1 - _Z37backwardRecurrentEmitAtLastStepKernelv)
        .other          _Z37backwardRecurrentEmitAtLastStepKernelv,@"STO_CUDA_ENTRY STV_DEFAULT"
_Z37backwardRecurrentEmitAtLastStepKernelv:
.text._Z37backwardRecurrentEmitAtLastStepKernelv:
[----:B------:R-:W-:Y:S01]  /*0000*/  LDC R1, c[0x0][0x37c] ;  /* 0x0000df00ff017b82 */ /* 0x000fe20000000800 */
[----:B------:R-:W-:Y:S05]  /*0010*/  EXIT ;  /* 0x000000000000794d */ /* 0x000fea0003800000 */
.L_x_0:
[----:B------:R-:W-:-:S00]  /*0020*/  BRA `(.L_x_0) ;  /* 0xfffffffc00fc7947 */ /* 0x000fc0000383ffff */
[----:B------:R-:W-:-:S00]  /*0030*/  NOP ;  /* 0x0000000000007918 */ /* 0x000fc00000000000 */
        /* <DEDUP_REMOVED lines=12> */
.L_x_1:


//--------------------- .nv.shared.reserved.0     --------------------------
	.section	.nv.shared.reserved.0,"aw",@nobits
	.weak		__nv_reservedSMEM_offset_0_alias
	.size		__nv_reservedSMEM_offset_0_alias, 0, 64
	.other		__nv_reservedSMEM_offset_0_alias,@"STO_CUDA_RESERVED_SHARED STV_DEFAULT"
__nv_reservedSMEM_offset_0_alias:
	.zero		0
	.zero		64


//--------------------- .nv.constant0._Z37backwardRecurrentEmitAtLastStepKernelv --------------------------
	.section	.nv.constant0._Z37backwardRecurrentEmitAtLastStepKernelv,"a",@progbits
	.sectionflags	@""
	.align	4
.nv.constant0._Z37backwardRecurrentEmitAtLastStepKernelv:
	.zero		896


//--------------------- SYMBOLS --------------------------

	.type		.nv.reservedSmem.offset0,@object
	.size		.nv.reservedSmem.offset0,0x4
